//
// Generated by NVIDIA NVVM Compiler
//
// Compiler Build ID: CL-36424714
// Cuda compilation tools, release 13.0, V13.0.88
// Based on NVVM 20.0.0
//

.version 9.0
.target sm_100
.address_size 64

	// .globl	_Z6kernelPfS_S_
// _ZZ6kernelPfS_S_E10shared_mem has been demoted

.visible .entry _Z6kernelPfS_S_(
	.param .u64 .ptr .align 1 _Z6kernelPfS_S__param_0,
	.param .u64 .ptr .align 1 _Z6kernelPfS_S__param_1,
	.param .u64 .ptr .align 1 _Z6kernelPfS_S__param_2
)
{
	.reg .pred 	%p<6>;
	.reg .b32 	%r<21>;
	.reg .b32 	%f<77>;
	.reg .b64 	%rd<11>;
	// demoted variable
	.shared .align 4 .b8 _ZZ6kernelPfS_S_E10shared_mem[2304];
	ld.param.u64 	%rd1, [_Z6kernelPfS_S__param_0];
	ld.param.u64 	%rd2, [_Z6kernelPfS_S__param_1];
	ld.param.u64 	%rd3, [_Z6kernelPfS_S__param_2];
	mov.u32 	%r6, %ctaid.x;
	mov.u32 	%r1, %tid.x;
	mad.lo.s32 	%r2, %r6, 20, %r1;
	mov.u32 	%r7, %ctaid.y;
	mov.u32 	%r3, %tid.y;
	mad.lo.s32 	%r8, %r7, 20, %r3;
	add.s32 	%r9, %r2, -2;
	add.s32 	%r10, %r8, -2;
	max.u32 	%r11, %r9, %r10;
	setp.gt.u32 	%p1, %r11, 999;
	mov.u32 	%r12, _ZZ6kernelPfS_S_E10shared_mem;
	mad.lo.s32 	%r13, %r3, 96, %r12;
	shl.b32 	%r14, %r1, 2;
	add.s32 	%r5, %r13, %r14;
	@%p1 bra 	$L__BB0_2;
	cvta.to.global.u64 	%rd4, %rd1;
	mad.lo.s32 	%r16, %r8, 1000, %r2;
	add.s32 	%r17, %r16, -2002;
	mul.wide.u32 	%rd5, %r17, 4;
	add.s64 	%rd6, %rd4, %rd5;
	ld.global.f32 	%f2, [%rd6];
	st.shared.f32 	[%r5], %f2;
	bra.uni 	$L__BB0_3;
$L__BB0_2:
	mov.b32 	%r15, 0;
	st.shared.u32 	[%r5], %r15;
$L__BB0_3:
	bar.sync 	0;
	max.u32 	%r19, %r1, %r3;
	setp.gt.u32 	%p2, %r19, 19;
	@%p2 bra 	$L__BB0_6;
	cvta.to.global.u64 	%rd7, %rd2;
	ld.global.f32 	%f3, [%rd7];
	ld.shared.f32 	%f4, [%r5];
	fma.rn.f32 	%f5, %f3, %f4, 0f00000000;
	ld.global.f32 	%f6, [%rd7+4];
	ld.shared.f32 	%f7, [%r5+4];
	fma.rn.f32 	%f8, %f6, %f7, %f5;
	ld.global.f32 	%f9, [%rd7+8];
	ld.shared.f32 	%f10, [%r5+8];
	fma.rn.f32 	%f11, %f9, %f10, %f8;
	ld.global.f32 	%f12, [%rd7+12];
	ld.shared.f32 	%f13, [%r5+12];
	fma.rn.f32 	%f14, %f12, %f13, %f11;
	ld.global.f32 	%f15, [%rd7+16];
	ld.shared.f32 	%f16, [%r5+16];
	fma.rn.f32 	%f17, %f15, %f16, %f14;
	ld.global.f32 	%f18, [%rd7+20];
	ld.shared.f32 	%f19, [%r5+96];
	fma.rn.f32 	%f20, %f18, %f19, %f17;
	ld.global.f32 	%f21, [%rd7+24];
	ld.shared.f32 	%f22, [%r5+100];
	fma.rn.f32 	%f23, %f21, %f22, %f20;
	ld.global.f32 	%f24, [%rd7+28];
	ld.shared.f32 	%f25, [%r5+104];
	fma.rn.f32 	%f26, %f24, %f25, %f23;
	ld.global.f32 	%f27, [%rd7+32];
	ld.shared.f32 	%f28, [%r5+108];
	fma.rn.f32 	%f29, %f27, %f28, %f26;
	ld.global.f32 	%f30, [%rd7+36];
	ld.shared.f32 	%f31, [%r5+112];
	fma.rn.f32 	%f32, %f30, %f31, %f29;
	ld.global.f32 	%f33, [%rd7+40];
	ld.shared.f32 	%f34, [%r5+192];
	fma.rn.f32 	%f35, %f33, %f34, %f32;
	ld.global.f32 	%f36, [%rd7+44];
	ld.shared.f32 	%f37, [%r5+196];
	fma.rn.f32 	%f38, %f36, %f37, %f35;
	ld.global.f32 	%f39, [%rd7+48];
	ld.shared.f32 	%f40, [%r5+200];
	fma.rn.f32 	%f41, %f39, %f40, %f38;
	ld.global.f32 	%f42, [%rd7+52];
	ld.shared.f32 	%f43, [%r5+204];
	fma.rn.f32 	%f44, %f42, %f43, %f41;
	ld.global.f32 	%f45, [%rd7+56];
	ld.shared.f32 	%f46, [%r5+208];
	fma.rn.f32 	%f47, %f45, %f46, %f44;
	ld.global.f32 	%f48, [%rd7+60];
	ld.shared.f32 	%f49, [%r5+288];
	fma.rn.f32 	%f50, %f48, %f49, %f47;
	ld.global.f32 	%f51, [%rd7+64];
	ld.shared.f32 	%f52, [%r5+292];
	fma.rn.f32 	%f53, %f51, %f52, %f50;
	ld.global.f32 	%f54, [%rd7+68];
	ld.shared.f32 	%f55, [%r5+296];
	fma.rn.f32 	%f56, %f54, %f55, %f53;
	ld.global.f32 	%f57, [%rd7+72];
	ld.shared.f32 	%f58, [%r5+300];
	fma.rn.f32 	%f59, %f57, %f58, %f56;
	ld.global.f32 	%f60, [%rd7+76];
	ld.shared.f32 	%f61, [%r5+304];
	fma.rn.f32 	%f62, %f60, %f61, %f59;
	ld.global.f32 	%f63, [%rd7+80];
	ld.shared.f32 	%f64, [%r5+384];
	fma.rn.f32 	%f65, %f63, %f64, %f62;
	ld.global.f32 	%f66, [%rd7+84];
	ld.shared.f32 	%f67, [%r5+388];
	fma.rn.f32 	%f68, %f66, %f67, %f65;
	ld.global.f32 	%f69, [%rd7+88];
	ld.shared.f32 	%f70, [%r5+392];
	fma.rn.f32 	%f71, %f69, %f70, %f68;
	ld.global.f32 	%f72, [%rd7+92];
	ld.shared.f32 	%f73, [%r5+396];
	fma.rn.f32 	%f74, %f72, %f73, %f71;
	ld.global.f32 	%f75, [%rd7+96];
	ld.shared.f32 	%f76, [%r5+400];
	fma.rn.f32 	%f1, %f75, %f76, %f74;
	setp.gt.s32 	%p3, %r2, 999;
	setp.gt.u32 	%p4, %r8, 999;
	or.pred  	%p5, %p3, %p4;
	@%p5 bra 	$L__BB0_6;
	mad.lo.s32 	%r20, %r8, 1000, %r2;
	cvta.to.global.u64 	%rd8, %rd3;
	mul.wide.s32 	%rd9, %r20, 4;
	add.s64 	%rd10, %rd8, %rd9;
	st.global.f32 	[%rd10], %f1;
$L__BB0_6:
	ret;

}


// ===== COMPILED SASS (sm_100) =====

	.target	sm_100

	.elftype	@"ET_EXEC"


//--------------------- .note.nv.tkinfo           --------------------------
	.section	.note.nv.tkinfo,"",@"SHT_NOTE"
	.sectionflags	@"SHF_NOTE_NV_TKINFO"
	.tkinfo
        /*0018*/ 	.word	0x00000002
        /*0030*/ 	.string	""
        /*0030*/ 	.string	"ptxas"
        /*0030*/ 	.string	"Cuda compilation tools, release 13.0, V13.0.88"
        /*0030*/ 	.string	"Build cuda_13.0.r13.0/compiler.36424714_0"
        /*0030*/ 	.string	"-arch sm_100 -m 64 "



//--------------------- .note.nv.cuinfo           --------------------------
	.section	.note.nv.cuinfo,"",@"SHT_NOTE"
	.sectionflags	@"SHF_NOTE_NV_CUINFO"
        /*0018*/ 	.short	0x0002
        /*001a*/ 	.short	0x0064
        /*001c*/ 	.short	0x0082
	.zero		2


//--------------------- .nv.info                  --------------------------
	.section	.nv.info,"",@"SHT_CUDA_INFO"
	.align	4


	//----- nvinfo : EIATTR_REGCOUNT
	.align		4
        /*0000*/ 	.byte	0x04, 0x2f
        /*0002*/ 	.short	(.L_1 - .L_0)
	.align		4
.L_0:
        /*0004*/ 	.word	index@(_Z6kernelPfS_S_)
        /*0008*/ 	.word	0x00000020


	//----- nvinfo : EIATTR_FRAME_SIZE
	.align		4
.L_1:
        /*000c*/ 	.byte	0x04, 0x11
        /*000e*/ 	.short	(.L_3 - .L_2)
	.align		4
.L_2:
        /*0010*/ 	.word	index@(_Z6kernelPfS_S_)
        /*0014*/ 	.word	0x00000000


	//----- nvinfo : EIATTR_MIN_STACK_SIZE
	.align		4
.L_3:
        /*0018*/ 	.byte	0x04, 0x12
        /*001a*/ 	.short	(.L_5 - .L_4)
	.align		4
.L_4:
        /*001c*/ 	.word	index@(_Z6kernelPfS_S_)
        /*0020*/ 	.word	0x00000000
.L_5:


//--------------------- .nv.compat                --------------------------
	.section	.nv.compat,"",@"SHT_CUDA_COMPAT_INFO"
	.align	4
        /*0000*/ 	.byte	0x02, 0x09, 0x00, 0x00, 0x02, 0x02, 0x01, 0x00, 0x02, 0x05, 0x05, 0x00, 0x03, 0x07, 0x01, 0x01
        /*0010*/ 	.byte	0x02, 0x03, 0x00, 0x00, 0x02, 0x06, 0x01, 0x00, 0x04, 0x0b, 0x08, 0x00, 0x09, 0x00, 0x00, 0x00
        /*0020*/ 	.byte	0x00, 0x00, 0x00, 0x00


//--------------------- .nv.info._Z6kernelPfS_S_  --------------------------
	.section	.nv.info._Z6kernelPfS_S_,"",@"SHT_CUDA_INFO"
	.sectionflags	@""
	.align	4


	//----- nvinfo : EIATTR_CUDA_API_VERSION
	.align		4
        /*0000*/ 	.byte	0x04, 0x37
        /*0002*/ 	.short	(.L_7 - .L_6)
.L_6:
        /*0004*/ 	.word	0x00000082


	//----- nvinfo : EIATTR_KPARAM_INFO
	.align		4
.L_7:
        /*0008*/ 	.byte	0x04, 0x17
        /*000a*/ 	.short	(.L_9 - .L_8)
.L_8:
        /*000c*/ 	.word	0x00000000
        /*0010*/ 	.short	0x0002
        /*0012*/ 	.short	0x0010
        /*0014*/ 	.byte	0x00, 0xf5, 0x21, 0x00


	//----- nvinfo : EIATTR_KPARAM_INFO
	.align		4
.L_9:
        /*0018*/ 	.byte	0x04, 0x17
        /*001a*/ 	.short	(.L_11 - .L_10)
.L_10:
        /*001c*/ 	.word	0x00000000
        /*0020*/ 	.short	0x0001
        /*0022*/ 	.short	0x0008
        /*0024*/ 	.byte	0x00, 0xf5, 0x21, 0x00


	//----- nvinfo : EIATTR_KPARAM_INFO
	.align		4
.L_11:
        /*0028*/ 	.byte	0x04, 0x17
        /*002a*/ 	.short	(.L_13 - .L_12)
.L_12:
        /*002c*/ 	.word	0x00000000
        /*0030*/ 	.short	0x0000
        /*0032*/ 	.short	0x0000
        /*0034*/ 	.byte	0x00, 0xf5, 0x21, 0x00


	//----- nvinfo : EIATTR_SPARSE_MMA_MASK
	.align		4
.L_13:
        /*0038*/ 	.byte	0x03, 0x50
        /*003a*/ 	.short	0x0000


	//----- nvinfo : EIATTR_MAXREG_COUNT
	.align		4
        /*003c*/ 	.byte	0x03, 0x1b
        /*003e*/ 	.short	0x00ff


	//----- nvinfo : EIATTR_NUM_BARRIERS
	.align		4
        /*0040*/ 	.byte	0x02, 0x4c
        /*0042*/ 	.byte	0x01
	.zero		1


	//----- nvinfo : EIATTR_MERCURY_ISA_VERSION
	.align		4
        /*0044*/ 	.byte	0x03, 0x5f
        /*0046*/ 	.short	0x0101


	//----- nvinfo : EIATTR_VRC_CTA_INIT_COUNT
	.align		4
        /*0048*/ 	.byte	0x02, 0x4a
	.zero		1
	.zero		1


	//----- nvinfo : EIATTR_EXIT_INSTR_OFFSETS
	.align		4
        /*004c*/ 	.byte	0x04, 0x1c
        /*004e*/ 	.short	(.L_15 - .L_14)


	//   ....[0]....
.L_14:
        /*0050*/ 	.word	0x000001a0


	//   ....[1]....
        /*0054*/ 	.word	0x00000620


	//   ....[2]....
        /*0058*/ 	.word	0x000006e0


	//----- nvinfo : EIATTR_CBANK_PARAM_SIZE
	.align		4
.L_15:
        /*005c*/ 	.byte	0x03, 0x19
        /*005e*/ 	.short	0x0018


	//----- nvinfo : EIATTR_PARAM_CBANK
	.align		4
        /*0060*/ 	.byte	0x04, 0x0a
        /*0062*/ 	.short	(.L_17 - .L_16)
	.align		4
.L_16:
        /*0064*/ 	.word	index@(.nv.constant0._Z6kernelPfS_S_)
        /*0068*/ 	.short	0x0380
        /*006a*/ 	.short	0x0018


	//----- nvinfo : EIATTR_SW_WAR
	.align		4
.L_17:
        /*006c*/ 	.byte	0x04, 0x36
        /*006e*/ 	.short	(.L_19 - .L_18)
.L_18:
        /*0070*/ 	.word	0x00000008
.L_19:


//--------------------- .nv.callgraph             --------------------------
	.section	.nv.callgraph,"",@"SHT_CUDA_CALLGRAPH"
	.align	4
	.sectionentsize	8
	.align		4
        /*0000*/ 	.word	0x00000000
	.align		4
        /*0004*/ 	.word	0xffffffff
	.align		4
        /*0008*/ 	.word	0x00000000
	.align		4
        /*000c*/ 	.word	0xfffffffe
	.align		4
        /*0010*/ 	.word	0x00000000
	.align		4
        /*0014*/ 	.word	0xfffffffd
	.align		4
        /*0018*/ 	.word	0x00000000
	.align		4
        /*001c*/ 	.word	0xfffffffc


//--------------------- .text._Z6kernelPfS_S_     --------------------------
	.section	.text._Z6kernelPfS_S_,"ax",@progbits
	.align	128
        .global         _Z6kernelPfS_S_
        .type           _Z6kernelPfS_S_,@function
        .size           _Z6kernelPfS_S_,(.L_x_1 - _Z6kernelPfS_S_)
        .other          _Z6kernelPfS_S_,@"STO_CUDA_ENTRY STV_DEFAULT"
_Z6kernelPfS_S_:
.text._Z6kernelPfS_S_:
[----:B------:R-:W-:Y:S01]  /*0000*/  LDC R1, c[0x0][0x37c] ;  /* 0x0000df00ff017b82 */ /* 0x000fe20000000800 */
[----:B------:R-:W0:Y:S01]  /*0010*/  S2R R11, SR_TID.Y ;  /* 0x00000000000b7919 */ /* 0x000e220000002200 */
[----:B------:R-:W1:Y:S01]  /*0020*/  LDCU.64 UR4, c[0x0][0x358] ;  /* 0x00006b00ff0477ac */ /* 0x000e620008000a00 */
[----:B------:R-:W0:Y:S01]  /*0030*/  S2R R4, SR_CTAID.Y ;  /* 0x0000000000047919 */ /* 0x000e220000002600 */
[----:B------:R-:W2:Y:S01]  /*0040*/  S2R R9, SR_TID.X ;  /* 0x0000000000097919 */ /* 0x000ea20000002100 */
[----:B------:R-:W2:Y:S01]  /*0050*/  S2R R5, SR_CTAID.X ;  /* 0x0000000000057919 */ /* 0x000ea20000002500 */
[----:B0-----:R-:W-:-:S05]  /*0060*/  IMAD R4, R4, 0x14, R11 ;  /* 0x0000001404047824 */ /* 0x001fca00078e020b */
[----:B------:R-:W-:Y:S01]  /*0070*/  IADD3 R0, PT, PT, R4, -0x2, RZ ;  /* 0xfffffffe04007810 */ /* 0x000fe20007ffe0ff */
[----:B--2---:R-:W-:-:S05]  /*0080*/  IMAD R5, R5, 0x14, R9 ;  /* 0x0000001405057824 */ /* 0x004fca00078e0209 */
[----:B------:R-:W-:-:S04]  /*0090*/  VIADDMNMX.U32 R0, R5, 0xfffffffe, R0, !PT ;  /* 0xfffffffe05007846 */ /* 0x000fc80007800000 */
[----:B------:R-:W-:-:S13]  /*00a0*/  ISETP.GT.U32.AND P0, PT, R0, 0x3e7, PT ;  /* 0x000003e70000780c */ /* 0x000fda0003f04070 */
[----:B------:R-:W0:Y:S01]  /*00b0*/  @!P0 LDC.64 R2, c[0x0][0x380] ;  /* 0x0000e000ff028b82 */ /* 0x000e220000000a00 */
[----:B------:R-:W-:-:S05]  /*00c0*/  @!P0 IMAD R0, R4, 0x3e8, R5 ;  /* 0x000003e804008824 */ /* 0x000fca00078e0205 */
[----:B------:R-:W-:-:S05]  /*00d0*/  @!P0 IADD3 R7, PT, PT, R0, -0x7d2, RZ ;  /* 0xfffff82e00078810 */ /* 0x000fca0007ffe0ff */
[----:B0-----:R-:W-:-:S06]  /*00e0*/  @!P0 IMAD.WIDE.U32 R2, R7, 0x4, R2 ;  /* 0x0000000407028825 */ /* 0x001fcc00078e0002 */
[----:B-1----:R-:W2:Y:S01]  /*00f0*/  @!P0 LDG.E R2, desc[UR4][R2.64] ;  /* 0x0000000402028981 */ /* 0x002ea2000c1e1900 */
[----:B------:R-:W-:Y:S02]  /*0100*/  MOV R0, 0x400 ;  /* 0x0000040000007802 */ /* 0x000fe40000000f00 */
[----:B------:R-:W-:Y:S01]  /*0110*/  VIMNMX.U32 R6, PT, PT, R9, R11, !PT ;  /* 0x0000000b09067248 */ /* 0x000fe20007fe0000 */
[----:B------:R-:W0:Y:S03]  /*0120*/  S2R R7, SR_CgaCtaId ;  /* 0x0000000000077919 */ /* 0x000e260000008800 */
[----:B------:R-:W-:Y:S02]  /*0130*/  ISETP.GT.U32.AND P1, PT, R6, 0x13, PT ;  /* 0x000000130600780c */ /* 0x000fe40003f24070 */
[----:B0-----:R-:W-:-:S05]  /*0140*/  LEA R0, R7, R0, 0x18 ;  /* 0x0000000007007211 */ /* 0x001fca00078ec0ff */
[----:B------:R-:W-:-:S05]  /*0150*/  IMAD R0, R11, 0x60, R0 ;  /* 0x000000600b007824 */ /* 0x000fca00078e0200 */
[----:B------:R-:W-:-:S05]  /*0160*/  LEA R9, R9, R0, 0x2 ;  /* 0x0000000009097211 */ /* 0x000fca00078e10ff */
[----:B--2---:R0:W-:Y:S04]  /*0170*/  @!P0 STS [R9], R2 ;  /* 0x0000000209008388 */ /* 0x0041e80000000800 */
[----:B------:R0:W-:Y:S01]  /*0180*/  @P0 STS [R9], RZ ;  /* 0x000000ff09000388 */ /* 0x0001e20000000800 */
[----:B------:R-:W-:Y:S06]  /*0190*/  BAR.SYNC.DEFER_BLOCKING 0x0 ;  /* 0x0000000000007b1d */ /* 0x000fec0000010000 */
[----:B------:R-:W-:Y:S05]  /*01a0*/  @P1 EXIT ;  /* 0x000000000000194d */ /* 0x000fea0003800000 */
[----:B0-----:R-:W0:Y:S01]  /*01b0*/  LDC.64 R2, c[0x0][0x388] ;  /* 0x0000e200ff027b82 */ /* 0x001e220000000a00 */
[----:B------:R-:W1:Y:S04]  /*01c0*/  LDS R19, [R9] ;  /* 0x0000000009137984 */ /* 0x000e680000000800 */
[----:B------:R-:W2:Y:S04]  /*01d0*/  LDS R18, [R9+0x4] ;  /* 0x0000040009127984 */ /* 0x000ea80000000800 */
[----:B------:R-:W3:Y:S04]  /*01e0*/  LDS R15, [R9+0x8] ;  /* 0x00000800090f7984 */ /* 0x000ee80000000800 */
[----:B------:R-:W4:Y:S04]  /*01f0*/  LDS R16, [R9+0xc] ;  /* 0x00000c0009107984 */ /* 0x000f280000000800 */
[----:B------:R-:W4:Y:S04]  /*0200*/  LDS R21, [R9+0x10] ;  /* 0x0000100009157984 */ /* 0x000f280000000800 */
[----:B0-----:R-:W1:Y:S04]  /*0210*/  LDG.E R0, desc[UR4][R2.64] ;  /* 0x0000000402007981 */ /* 0x001e68000c1e1900 */
[----:B------:R-:W2:Y:S04]  /*0220*/  LDG.E R27, desc[UR4][R2.64+0x4] ;  /* 0x00000404021b7981 */ /* 0x000ea8000c1e1900 */
[----:B------:R-:W3:Y:S04]  /*0230*/  LDG.E R14, desc[UR4][R2.64+0x8] ;  /* 0x00000804020e7981 */ /* 0x000ee8000c1e1900 */
[----:B------:R-:W4:Y:S04]  /*0240*/  LDG.E R17, desc[UR4][R2.64+0xc] ;  /* 0x00000c0402117981 */ /* 0x000f28000c1e1900 */
        /* <DEDUP_REMOVED lines=11> */
[----:B------:R-:W4:Y:S01]  /*0300*/  LDG.E R11, desc[UR4][R2.64+0x3c] ;  /* 0x00003c04020b7981 */ /* 0x000f22000c1e1900 */
[----:B-1----:R-:W-:-:S03]  /*0310*/  FFMA R0, R0, R19, RZ ;  /* 0x0000001300007223 */ /* 0x002fc600000000ff */
[----:B------:R-:W4:Y:S01]  /*0320*/  LDG.E R19, desc[UR4][R2.64+0x40] ;  /* 0x0000400402137981 */ /* 0x000f22000c1e1900 */
[----:B--2---:R-:W-:-:S03]  /*0330*/  FFMA R27, R27, R18, R0 ;  /* 0x000000121b1b7223 */ /* 0x004fc60000000000 */
[----:B------:R-:W2:Y:S01]  /*0340*/  LDG.E R18, desc[UR4][R2.64+0x44] ;  /* 0x0000440402127981 */ /* 0x000ea2000c1e1900 */
[----:B---3--:R-:W-:-:S03]  /*0350*/  FFMA R26, R14, R15, R27 ;  /* 0x0000000f0e1a7223 */ /* 0x008fc6000000001b */
[----:B------:R-:W5:Y:S01]  /*0360*/  LDG.E R0, desc[UR4][R2.64+0x48] ;  /* 0x0000480402007981 */ /* 0x000f62000c1e1900 */
[----:B----4-:R-:W-:-:S03]  /*0370*/  FFMA R27, R17, R16, R26 ;  /* 0x00000010111b7223 */ /* 0x010fc6000000001a */
[----:B------:R-:W0:Y:S01]  /*0380*/  LDS R26, [R9+0x60] ;  /* 0x00006000091a7984 */ /* 0x000e220000000800 */
[----:B------:R-:W-:-:S03]  /*0390*/  FFMA R27, R20, R21, R27 ;  /* 0x00000015141b7223 */ /* 0x000fc6000000001b */
[----:B------:R-:W5:Y:S04]  /*03a0*/  LDG.E R14, desc[UR4][R2.64+0x4c] ;  /* 0x00004c04020e7981 */ /* 0x000f68000c1e1900 */
[----:B------:R-:W5:Y:S04]  /*03b0*/  LDG.E R15, desc[UR4][R2.64+0x50] ;  /* 0x00005004020f7981 */ /* 0x000f68000c1e1900 */
[----:B------:R-:W5:Y:S04]  /*03c0*/  LDG.E R16, desc[UR4][R2.64+0x54] ;  /* 0x0000540402107981 */ /* 0x000f68000c1e1900 */
[----:B------:R-:W5:Y:S04]  /*03d0*/  LDG.E R17, desc[UR4][R2.64+0x58] ;  /* 0x0000580402117981 */ /* 0x000f68000c1e1900 */
[----:B------:R-:W5:Y:S04]  /*03e0*/  LDG.E R20, desc[UR4][R2.64+0x5c] ;  /* 0x00005c0402147981 */ /* 0x000f68000c1e1900 */
[----:B------:R1:W5:Y:S01]  /*03f0*/  LDG.E R21, desc[UR4][R2.64+0x60] ;  /* 0x0000600402157981 */ /* 0x000362000c1e1900 */
[----:B------:R-:W-:-:S04]  /*0400*/  ISETP.GT.U32.AND P0, PT, R4, 0x3e7, PT ;  /* 0x000003e70400780c */ /* 0x000fc80003f04070 */
[----:B------:R-:W-:Y:S01]  /*0410*/  ISETP.GT.OR P0, PT, R5, 0x3e7, P0 ;  /* 0x000003e70500780c */ /* 0x000fe20000704670 */
[----:B-1----:R-:W-:Y:S04]  /*0420*/  LDS R3, [R9+0xc8] ;  /* 0x0000c80009037984 */ /* 0x002fe80000000800 */
[----:B------:R-:W-:Y:S01]  /*0430*/  LDS R2, [R9+0xcc] ;  /* 0x0000cc0009027984 */ /* 0x000fe20000000800 */
[----:B0-----:R-:W-:-:S03]  /*0440*/  FFMA R22, R22, R26, R27 ;  /* 0x0000001a16167223 */ /* 0x001fc6000000001b */
[----:B------:R-:W0:Y:S04]  /*0450*/  LDS R26, [R9+0x64] ;  /* 0x00006400091a7984 */ /* 0x000e280000000800 */
[----:B------:R-:W1:Y:S01]  /*0460*/  LDS R27, [R9+0x68] ;  /* 0x00006800091b7984 */ /* 0x000e620000000800 */
[----:B0-----:R-:W-:-:S03]  /*0470*/  FFMA R23, R23, R26, R22 ;  /* 0x0000001a17177223 */ /* 0x001fc60000000016 */
[----:B------:R-:W0:Y:S01]  /*0480*/  LDS R26, [R9+0x6c] ;  /* 0x00006c00091a7984 */ /* 0x000e220000000800 */
[----:B-1----:R-:W-:-:S03]  /*0490*/  FFMA R24, R24, R27, R23 ;  /* 0x0000001b18187223 */ /* 0x002fc60000000017 */
[----:B------:R-:W1:Y:S04]  /*04a0*/  LDS R22, [R9+0x70] ;  /* 0x0000700009167984 */ /* 0x000e680000000800 */
[----:B------:R-:W3:Y:S04]  /*04b0*/  LDS R27, [R9+0xc0] ;  /* 0x0000c000091b7984 */ /* 0x000ee80000000800 */
[----:B------:R-:W4:Y:S01]  /*04c0*/  LDS R23, [R9+0xc4] ;  /* 0x0000c40009177984 */ /* 0x000f220000000800 */
[----:B0-----:R-:W-:-:S04]  /*04d0*/  FFMA R24, R25, R26, R24 ;  /* 0x0000001a19187223 */ /* 0x001fc80000000018 */
[----:B-1----:R-:W-:Y:S02]  /*04e0*/  FFMA R25, R13, R22, R24 ;  /* 0x000000160d197223 */ /* 0x002fe40000000018 */
[----:B------:R-:W0:Y:S02]  /*04f0*/  LDS R13, [R9+0xd0] ;  /* 0x0000d000090d7984 */ /* 0x000e240000000800 */
[----:B---3--:R-:W-:Y:S02]  /*0500*/  FFMA R25, R8, R27, R25 ;  /* 0x0000001b08197223 */ /* 0x008fe40000000019 */
[----:B------:R-:W1:Y:S02]  /*0510*/  LDS R22, [R9+0x120] ;  /* 0x0001200009167984 */ /* 0x000e640000000800 */
[----:B----4-:R-:W-:Y:S02]  /*0520*/  FFMA R29, R10, R23, R25 ;  /* 0x000000170a1d7223 */ /* 0x010fe40000000019 */
[----:B------:R-:W3:Y:S02]  /*0530*/  LDS R8, [R9+0x124] ;  /* 0x0001240009087984 */ /* 0x000ee40000000800 */
[----:B------:R-:W-:-:S02]  /*0540*/  FFMA R10, R6, R3, R29 ;  /* 0x00000003060a7223 */ /* 0x000fc4000000001d */
[----:B------:R-:W2:Y:S02]  /*0550*/  LDS R27, [R9+0x128] ;  /* 0x00012800091b7984 */ /* 0x000ea40000000800 */
[----:B------:R-:W-:Y:S02]  /*0560*/  FFMA R7, R7, R2, R10 ;  /* 0x0000000207077223 */ /* 0x000fe4000000000a */
[----:B------:R4:W2:Y:S04]  /*0570*/  LDS R25, [R9+0x12c] ;  /* 0x00012c0009197984 */ /* 0x0008a80000000800 */
[----:B------:R4:W2:Y:S04]  /*0580*/  LDS R23, [R9+0x130] ;  /* 0x0001300009177984 */ /* 0x0008a80000000800 */
[----:B------:R4:W2:Y:S04]  /*0590*/  LDS R6, [R9+0x180] ;  /* 0x0001800009067984 */ /* 0x0008a80000000800 */
[----:B------:R4:W2:Y:S04]  /*05a0*/  LDS R29, [R9+0x184] ;  /* 0x00018400091d7984 */ /* 0x0008a80000000800 */
[----:B------:R4:W2:Y:S01]  /*05b0*/  LDS R10, [R9+0x188] ;  /* 0x00018800090a7984 */ /* 0x0008a20000000800 */
[----:B0-----:R-:W-:-:S03]  /*05c0*/  FFMA R12, R12, R13, R7 ;  /* 0x0000000d0c0c7223 */ /* 0x001fc60000000007 */
[----:B------:R4:W0:Y:S01]  /*05d0*/  LDS R7, [R9+0x18c] ;  /* 0x00018c0009077984 */ /* 0x0008220000000800 */
[----:B-1----:R-:W-:-:S03]  /*05e0*/  FFMA R22, R11, R22, R12 ;  /* 0x000000160b167223 */ /* 0x002fc6000000000c */
[----:B------:R4:W1:Y:S01]  /*05f0*/  LDS R12, [R9+0x190] ;  /* 0x00019000090c7984 */ /* 0x0008620000000800 */
[----:B---3--:R-:W-:-:S04]  /*0600*/  FFMA R19, R19, R8, R22 ;  /* 0x0000000813137223 */ /* 0x008fc80000000016 */
[----:B--2---:R-:W-:Y:S01]  /*0610*/  FFMA R19, R18, R27, R19 ;  /* 0x0000001b12137223 */ /* 0x004fe20000000013 */
[----:B01--4-:R-:W-:Y:S06]  /*0620*/  @P0 EXIT ;  /* 0x000000000000094d */ /* 0x013fec0003800000 */
[----:B------:R-:W0:Y:S01]  /*0630*/  LDC.64 R2, c[0x0][0x390] ;  /* 0x0000e400ff027b82 */ /* 0x000e220000000a00 */
[----:B-----5:R-:W-:Y:S01]  /*0640*/  FFMA R19, R0, R25, R19 ;  /* 0x0000001900137223 */ /* 0x020fe20000000013 */
[----:B------:R-:W-:-:S03]  /*0650*/  IMAD R5, R4, 0x3e8, R5 ;  /* 0x000003e804057824 */ /* 0x000fc600078e0205 */
[----:B------:R-:W-:-:S04]  /*0660*/  FFMA R14, R14, R23, R19 ;  /* 0x000000170e0e7223 */ /* 0x000fc80000000013 */
[----:B------:R-:W-:-:S04]  /*0670*/  FFMA R15, R15, R6, R14 ;  /* 0x000000060f0f7223 */ /* 0x000fc8000000000e */
[----:B------:R-:W-:-:S04]  /*0680*/  FFMA R16, R16, R29, R15 ;  /* 0x0000001d10107223 */ /* 0x000fc8000000000f */
[----:B------:R-:W-:-:S04]  /*0690*/  FFMA R17, R17, R10, R16 ;  /* 0x0000000a11117223 */ /* 0x000fc80000000010 */
[----:B------:R-:W-:Y:S01]  /*06a0*/  FFMA R20, R20, R7, R17 ;  /* 0x0000000714147223 */ /* 0x000fe20000000011 */
[----:B0-----:R-:W-:-:S04]  /*06b0*/  IMAD.WIDE R2, R5, 0x4, R2 ;  /* 0x0000000405027825 */ /* 0x001fc800078e0202 */
[----:B------:R-:W-:-:S05]  /*06c0*/  FFMA R21, R21, R12, R20 ;  /* 0x0000000c15157223 */ /* 0x000fca0000000014 */
[----:B------:R-:W-:Y:S01]  /*06d0*/  STG.E desc[UR4][R2.64], R21 ;  /* 0x0000001502007986 */ /* 0x000fe2000c101904 */
[----:B------:R-:W-:Y:S05]  /*06e0*/  EXIT ;  /* 0x000000000000794d */ /* 0x000fea0003800000 */
.L_x_0:
[----:B------:R-:W-:-:S00]  /*06f0*/  BRA `(.L_x_0) ;  /* 0xfffffffc00fc7947 */ /* 0x000fc0000383ffff */
[----:B------:R-:W-:-:S00]  /*0700*/  NOP ;  /* 0x0000000000007918 */ /* 0x000fc00000000000 */
[----:B------:R-:W-:-:S00]  /*0710*/  NOP ;  /* 0x0000000000007918 */ /* 0x000fc00000000000 */
[----:B------:R-:W-:-:S00]  /*0720*/  NOP ;  /* 0x0000000000007918 */ /* 0x000fc00000000000 */
[----:B------:R-:W-:-:S00]  /*0730*/  NOP ;  /* 0x0000000000007918 */ /* 0x000fc00000000000 */
[----:B------:R-:W-:-:S00]  /*0740*/  NOP ;  /* 0x0000000000007918 */ /* 0x000fc00000000000 */
[----:B------:R-:W-:-:S00]  /*0750*/  NOP ;  /* 0x0000000000007918 */ /* 0x000fc00000000000 */
[----:B------:R-:W-:-:S00]  /*0760*/  NOP ;  /* 0x0000000000007918 */ /* 0x000fc00000000000 */
[----:B------:R-:W-:-:S00]  /*0770*/  NOP ;  /* 0x0000000000007918 */ /* 0x000fc00000000000 */
.L_x_1:


//--------------------- .nv.shared._Z6kernelPfS_S_ --------------------------
	.section	.nv.shared._Z6kernelPfS_S_,"aw",@nobits
	.sectionflags	@""
	.align	4
.nv.shared._Z6kernelPfS_S_:
	.zero		3328


//--------------------- .nv.shared.reserved.0     --------------------------
	.section	.nv.shared.reserved.0,"aw",@nobits
	.weak		__nv_reservedSMEM_offset_0_alias
	.size		__nv_reservedSMEM_offset_0_alias, 0, 64
	.other		__nv_reservedSMEM_offset_0_alias,@"STO_CUDA_RESERVED_SHARED STV_DEFAULT"
__nv_reservedSMEM_offset_0_alias:
	.zero		0
	.zero		64


//--------------------- .nv.constant0._Z6kernelPfS_S_ --------------------------
	.section	.nv.constant0._Z6kernelPfS_S_,"a",@progbits
	.sectionflags	@""
	.align	4
.nv.constant0._Z6kernelPfS_S_:
	.zero		920


//--------------------- SYMBOLS --------------------------

	.type		.nv.reservedSmem.offset0,@object
	.size		.nv.reservedSmem.offset0,0x4
	.type		.nv.reservedSmem.cap,@object
	.size		.nv.reservedSmem.cap,0x4
